	.headerflags	@"EF_CUDA_TEXMODE_UNIFIED EF_CUDA_64BIT_ADDRESS EF_CUDA_ACCELERATORS EF_CUDA_SM90 EF_CUDA_VIRTUAL_SM(EF_CUDA_SM90)"
	.elftype	@"ET_EXEC"


//--------------------- .nv.info                  --------------------------
	.section	.nv.info,"",@"SHT_CUDA_INFO"
	.align	4


	//----- nvinfo : EIATTR_REGCOUNT
	.align		4
        /*0000*/ 	.byte	0x04, 0x2f
        /*0002*/ 	.short	(.L_1 - .L_0)
	.align		4
.L_0:
        /*0004*/ 	.word	index@(triton_poi_fused_mean_92)
        /*0008*/ 	.word	0x00000014


	//----- nvinfo : EIATTR_MIN_STACK_SIZE
	.align		4
.L_1:
        /*000c*/ 	.byte	0x04, 0x12
        /*000e*/ 	.short	(.L_3 - .L_2)
	.align		4
.L_2:
        /*0010*/ 	.word	index@(triton_poi_fused_mean_92)
        /*0014*/ 	.word	0x00000000


	//----- nvinfo : EIATTR_FRAME_SIZE
	.align		4
.L_3:
        /*0018*/ 	.byte	0x04, 0x11
        /*001a*/ 	.short	(.L_5 - .L_4)
	.align		4
.L_4:
        /*001c*/ 	.word	index@(triton_poi_fused_mean_92)
        /*0020*/ 	.word	0x00000000


	//----- nvinfo : EIATTR_MIN_STACK_SIZE
	.align		4
.L_5:
        /*0024*/ 	.byte	0x04, 0x12
        /*0026*/ 	.short	(.L_7 - .L_6)
	.align		4
.L_6:
        /*0028*/ 	.word	index@(triton_poi_fused_mean_92)
        /*002c*/ 	.word	0x00000000
.L_7:


//--------------------- .nv.info.triton_poi_fused_mean_92 --------------------------
	.section	.nv.info.triton_poi_fused_mean_92,"",@"SHT_CUDA_INFO"
	.sectionflags	@""
	.align	4


	//----- nvinfo : EIATTR_CUDA_API_VERSION
	.align		4
        /*0000*/ 	.byte	0x04, 0x37
        /*0002*/ 	.short	(.L_9 - .L_8)
.L_8:
        /*0004*/ 	.word	0x0000007c


	//----- nvinfo : EIATTR_KPARAM_INFO
	.align		4
.L_9:
        /*0008*/ 	.byte	0x04, 0x17
        /*000a*/ 	.short	(.L_11 - .L_10)
.L_10:
        /*000c*/ 	.word	0x00000000
        /*0010*/ 	.short	0x0002
        /*0012*/ 	.short	0x0010
        /*0014*/ 	.byte	0x00, 0xf0, 0x11, 0x00


	//----- nvinfo : EIATTR_KPARAM_INFO
	.align		4
.L_11:
        /*0018*/ 	.byte	0x04, 0x17
        /*001a*/ 	.short	(.L_13 - .L_12)
.L_12:
        /*001c*/ 	.word	0x00000000
        /*0020*/ 	.short	0x0001
        /*0022*/ 	.short	0x0008
        /*0024*/ 	.byte	0x00, 0xf4, 0x21, 0x00


	//----- nvinfo : EIATTR_KPARAM_INFO
	.align		4
.L_13:
        /*0028*/ 	.byte	0x04, 0x17
        /*002a*/ 	.short	(.L_15 - .L_14)
.L_14:
        /*002c*/ 	.word	0x00000000
        /*0030*/ 	.short	0x0000
        /*0032*/ 	.short	0x0000
        /*0034*/ 	.byte	0x00, 0xf4, 0x21, 0x00


	//----- nvinfo : EIATTR_SPARSE_MMA_MASK
	.align		4
.L_15:
        /*0038*/ 	.byte	0x03, 0x50
        /*003a*/ 	.short	0x0000


	//----- nvinfo : EIATTR_MAXREG_COUNT
	.align		4
        /*003c*/ 	.byte	0x03, 0x1b
        /*003e*/ 	.short	0x00ff


	//----- nvinfo : EIATTR_EXIT_INSTR_OFFSETS
	.align		4
        /*0040*/ 	.byte	0x04, 0x1c
        /*0042*/ 	.short	(.L_17 - .L_16)


	//   ....[0]....
.L_16:
        /*0044*/ 	.word	0x00000200


	//   ....[1]....
        /*0048*/ 	.word	0x00000230


	//----- nvinfo : EIATTR_REQNTID
	.align		4
.L_17:
        /*004c*/ 	.byte	0x04, 0x10
        /*004e*/ 	.short	(.L_19 - .L_18)
.L_18:
        /*0050*/ 	.word	0x00000080
        /*0054*/ 	.word	0x00000001
        /*0058*/ 	.word	0x00000001


	//----- nvinfo : EIATTR_CBANK_PARAM_SIZE
	.align		4
.L_19:
        /*005c*/ 	.byte	0x03, 0x19
        /*005e*/ 	.short	0x0014


	//----- nvinfo : EIATTR_PARAM_CBANK
	.align		4
        /*0060*/ 	.byte	0x04, 0x0a
        /*0062*/ 	.short	(.L_21 - .L_20)
	.align		4
.L_20:
        /*0064*/ 	.word	index@(.nv.constant0.triton_poi_fused_mean_92)
        /*0068*/ 	.short	0x0210
        /*006a*/ 	.short	0x0014


	//----- nvinfo : EIATTR_SW_WAR
	.align		4
.L_21:
        /*006c*/ 	.byte	0x04, 0x36
        /*006e*/ 	.short	(.L_23 - .L_22)
.L_22:
        /*0070*/ 	.word	0x00000008
.L_23:


//--------------------- .nv.callgraph             --------------------------
	.section	.nv.callgraph,"",@"SHT_CUDA_CALLGRAPH"
	.align	4
	.sectionentsize	8
	.align		4
        /*0000*/ 	.word	0x00000000
	.align		4
        /*0004*/ 	.word	0xffffffff
	.align		4
        /*0008*/ 	.word	0x00000000
	.align		4
        /*000c*/ 	.word	0xfffffffe
	.align		4
        /*0010*/ 	.word	0x00000000
	.align		4
        /*0014*/ 	.word	0xfffffffd
	.align		4
        /*0018*/ 	.word	0x00000000
	.align		4
        /*001c*/ 	.word	0xfffffffc


//--------------------- .text.triton_poi_fused_mean_92 --------------------------
	.section	.text.triton_poi_fused_mean_92,"ax",@progbits
	.align	128
        .global         triton_poi_fused_mean_92
        .type           triton_poi_fused_mean_92,@function
        .size           triton_poi_fused_mean_92,(.L_x_1 - triton_poi_fused_mean_92)
        .other          triton_poi_fused_mean_92,@"STO_CUDA_ENTRY STV_DEFAULT"
triton_poi_fused_mean_92:
.text.triton_poi_fused_mean_92:
[----:B------:R-:W0:Y:S02]  /*0000*/  LDC R1, c[0x0][0x28] ;  /* 0x00000a00ff017b82 */ /* 0x000e240000000800 */
[----:B------:R-:W1:Y:S01]  /*0010*/  S2R R2, SR_TID.X ;  /* 0x0000000000027919 */ /* 0x000e620000002100 */
[----:B------:R-:W2:Y:S01]  /*0020*/  LDC.64 R4, c[0x0][0x210] ;  /* 0x00008400ff047b82 */ /* 0x000ea20000000a00 */
[----:B------:R-:W-:Y:S01]  /*0030*/  CS2R R14, SRZ ;  /* 0x00000000000e7805 */ /* 0x000fe2000001ff00 */
[----:B------:R-:W-:Y:S01]  /*0040*/  ULDC.64 UR4, c[0x0][0x208] ;  /* 0x0000820000047ab9 */ /* 0x000fe20000000a00 */
[----:B------:R-:W3:Y:S01]  /*0050*/  S2R R3, SR_CTAID.X ;  /* 0x0000000000037919 */ /* 0x000ee20000002500 */
[----:B-1----:R-:W-:-:S04]  /*0060*/  LOP3.LUT R2, R2, 0x7f, RZ, 0xc0, !PT ;  /* 0x0000007f02027812 */ /* 0x002fc800078ec0ff */
[----:B---3--:R-:W-:Y:S01]  /*0070*/  LEA R3, R3, R2, 0x7 ;  /* 0x0000000203037211 */ /* 0x008fe200078e38ff */
[----:B------:R-:W-:-:S03]  /*0080*/  HFMA2.MMA R2, -RZ, RZ, 0, 0 ;  /* 0x00000000ff027435 */ /* 0x000fc600000001ff */
[----:B------:R-:W-:-:S07]  /*0090*/  ISETP.GE.AND P0, PT, R3, 0xe28, PT ;  /* 0x00000e280300780c */ /* 0x000fce0003f06270 */
[----:B------:R-:W-:-:S05]  /*00a0*/  IMAD.HI R0, R3, -0x6f5433fd, R2 ;  /* 0x90abcc0303007827 */ /* 0x000fca00078e0202 */
[----:B------:R-:W-:-:S04]  /*00b0*/  SHF.R.U32.HI R7, RZ, 0x1f, R0 ;  /* 0x0000001fff077819 */ /* 0x000fc80000011600 */
[----:B------:R-:W-:-:S05]  /*00c0*/  LEA.HI.SX32 R7, R0, R7, 0x17 ;  /* 0x0000000700077211 */ /* 0x000fca00078fbaff */
[----:B------:R-:W-:-:S04]  /*00d0*/  IMAD R0, R7, -0x38a, R3 ;  /* 0xfffffc7607007824 */ /* 0x000fc800078e0203 */
[----:B------:R-:W-:Y:S01]  /*00e0*/  IMAD R11, R7, 0xe28, R0 ;  /* 0x00000e28070b7824 */ /* 0x000fe200078e0200 */
[----:B------:R-:W-:-:S03]  /*00f0*/  MOV R0, RZ ;  /* 0x000000ff00007202 */ /* 0x000fc60000000f00 */
[--C-:B--2---:R-:W-:Y:S01]  /*0100*/  IMAD.WIDE R6, R11, 0x4, R4.reuse ;  /* 0x000000040b067825 */ /* 0x104fe200078e0204 */
[----:B------:R-:W-:Y:S02]  /*0110*/  IADD3 R9, R11, 0x38a, RZ ;  /* 0x0000038a0b097810 */ /* 0x000fe40007ffe0ff */
[----:B------:R-:W-:Y:S02]  /*0120*/  IADD3 R13, R11, 0x714, RZ ;  /* 0x000007140b0d7810 */ /* 0x000fe40007ffe0ff */
[----:B------:R-:W-:Y:S01]  /*0130*/  IADD3 R17, R11, 0xa9e, RZ ;  /* 0x00000a9e0b117810 */ /* 0x000fe20007ffe0ff */
[--C-:B------:R-:W-:Y:S01]  /*0140*/  IMAD.WIDE R8, R9, 0x4, R4.reuse ;  /* 0x0000000409087825 */ /* 0x100fe200078e0204 */
[----:B------:R-:W2:Y:S03]  /*0150*/  @!P0 LDG.E R0, desc[UR4][R6.64] ;  /* 0x0000000406008981 */ /* 0x000ea6000c1e1900 */
[--C-:B------:R-:W-:Y:S01]  /*0160*/  IMAD.WIDE R10, R13, 0x4, R4.reuse ;  /* 0x000000040d0a7825 */ /* 0x100fe200078e0204 */
[----:B------:R-:W2:Y:S01]  /*0170*/  @!P0 LDG.E R15, desc[UR4][R8.64] ;  /* 0x00000004080f8981 */ /* 0x000ea2000c1e1900 */
[----:B------:R-:W1:Y:S02]  /*0180*/  LDC.64 R12, c[0x0][0x218] ;  /* 0x00008600ff0c7b82 */ /* 0x000e640000000a00 */
[----:B------:R-:W-:Y:S01]  /*0190*/  IMAD.WIDE R4, R17, 0x4, R4 ;  /* 0x0000000411047825 */ /* 0x000fe200078e0204 */
[----:B------:R-:W3:Y:S04]  /*01a0*/  @!P0 LDG.E R2, desc[UR4][R10.64] ;  /* 0x000000040a028981 */ /* 0x000ee8000c1e1900 */
[----:B------:R-:W4:Y:S01]  /*01b0*/  @!P0 LDG.E R14, desc[UR4][R4.64] ;  /* 0x00000004040e8981 */ /* 0x000f22000c1e1900 */
[----:B--2---:R-:W-:-:S04]  /*01c0*/  FADD R15, R15, R0 ;  /* 0x000000000f0f7221 */ /* 0x004fc80000000000 */
[----:B---3--:R-:W-:Y:S01]  /*01d0*/  FADD R15, R15, R2 ;  /* 0x000000020f0f7221 */ /* 0x008fe20000000000 */
[----:B-1----:R-:W-:-:S04]  /*01e0*/  IMAD.WIDE R2, R3, 0x4, R12 ;  /* 0x0000000403027825 */ /* 0x002fc800078e020c */
[----:B----4-:R-:W-:Y:S01]  /*01f0*/  FADD R14, R15, R14 ;  /* 0x0000000e0f0e7221 */ /* 0x010fe20000000000 */
[----:B------:R-:W-:Y:S06]  /*0200*/  @P0 EXIT ;  /* 0x000000000000094d */ /* 0x000fec0003800000 */
[----:B------:R-:W-:-:S05]  /*0210*/  FMUL R5, R14, 0.25 ;  /* 0x3e8000000e057820 */ /* 0x000fca0000400000 */
[----:B------:R-:W-:Y:S01]  /*0220*/  STG.E desc[UR4][R2.64], R5 ;  /* 0x0000000502007986 */ /* 0x000fe2000c101904 */
[----:B------:R-:W-:Y:S05]  /*0230*/  EXIT ;  /* 0x000000000000794d */ /* 0x000fea0003800000 */
.L_x_0:
[----:B------:R-:W-:-:S00]  /*0240*/  BRA `(.L_x_0) ;  /* 0xfffffffc00fc7947 */ /* 0x000fc0000383ffff */
[----:B------:R-:W-:-:S00]  /*0250*/  NOP ;  /* 0x0000000000007918 */ /* 0x000fc00000000000 */
        /* <DEDUP_REMOVED lines=10> */
.L_x_1:


//--------------------- .nv.constant0.triton_poi_fused_mean_92 --------------------------
	.section	.nv.constant0.triton_poi_fused_mean_92,"a",@progbits
	.sectionflags	@""
	.align	4
.nv.constant0.triton_poi_fused_mean_92:
	.zero		548
